	.headerflags	@"EF_CUDA_TEXMODE_UNIFIED EF_CUDA_64BIT_ADDRESS EF_CUDA_ACCELERATORS EF_CUDA_SM90 EF_CUDA_VIRTUAL_SM(EF_CUDA_SM90)"
	.elftype	@"ET_EXEC"


//--------------------- .nv.info                  --------------------------
	.section	.nv.info,"",@"SHT_CUDA_INFO"
	.align	4


	//----- nvinfo : EIATTR_REGCOUNT
	.align		4
        /*0000*/ 	.byte	0x04, 0x2f
        /*0002*/ 	.short	(.L_1 - .L_0)
	.align		4
.L_0:
        /*0004*/ 	.word	index@(triton_mm)
        /*0008*/ 	.word	0x00000036


	//----- nvinfo : EIATTR_MIN_STACK_SIZE
	.align		4
.L_1:
        /*000c*/ 	.byte	0x04, 0x12
        /*000e*/ 	.short	(.L_3 - .L_2)
	.align		4
.L_2:
        /*0010*/ 	.word	index@(triton_mm)
        /*0014*/ 	.word	0x00000000


	//----- nvinfo : EIATTR_FRAME_SIZE
	.align		4
.L_3:
        /*0018*/ 	.byte	0x04, 0x11
        /*001a*/ 	.short	(.L_5 - .L_4)
	.align		4
.L_4:
        /*001c*/ 	.word	index@(triton_mm)
        /*0020*/ 	.word	0x00000000


	//----- nvinfo : EIATTR_MIN_STACK_SIZE
	.align		4
.L_5:
        /*0024*/ 	.byte	0x04, 0x12
        /*0026*/ 	.short	(.L_7 - .L_6)
	.align		4
.L_6:
        /*0028*/ 	.word	index@(triton_mm)
        /*002c*/ 	.word	0x00000000
.L_7:


//--------------------- .nv.info.triton_mm        --------------------------
	.section	.nv.info.triton_mm,"",@"SHT_CUDA_INFO"
	.sectionflags	@""
	.align	4


	//----- nvinfo : EIATTR_CUDA_API_VERSION
	.align		4
        /*0000*/ 	.byte	0x04, 0x37
        /*0002*/ 	.short	(.L_9 - .L_8)
.L_8:
        /*0004*/ 	.word	0x0000007c


	//----- nvinfo : EIATTR_KPARAM_INFO
	.align		4
.L_9:
        /*0008*/ 	.byte	0x04, 0x17
        /*000a*/ 	.short	(.L_11 - .L_10)
.L_10:
        /*000c*/ 	.word	0x00000000
        /*0010*/ 	.short	0x0004
        /*0012*/ 	.short	0x0020
        /*0014*/ 	.byte	0x00, 0xf0, 0x11, 0x00


	//----- nvinfo : EIATTR_KPARAM_INFO
	.align		4
.L_11:
        /*0018*/ 	.byte	0x04, 0x17
        /*001a*/ 	.short	(.L_13 - .L_12)
.L_12:
        /*001c*/ 	.word	0x00000000
        /*0020*/ 	.short	0x0003
        /*0022*/ 	.short	0x0018
        /*0024*/ 	.byte	0x00, 0xf0, 0x21, 0x00


	//----- nvinfo : EIATTR_KPARAM_INFO
	.align		4
.L_13:
        /*0028*/ 	.byte	0x04, 0x17
        /*002a*/ 	.short	(.L_15 - .L_14)
.L_14:
        /*002c*/ 	.word	0x00000000
        /*0030*/ 	.short	0x0002
        /*0032*/ 	.short	0x0010
        /*0034*/ 	.byte	0x00, 0xf0, 0x21, 0x00


	//----- nvinfo : EIATTR_KPARAM_INFO
	.align		4
.L_15:
        /*0038*/ 	.byte	0x04, 0x17
        /*003a*/ 	.short	(.L_17 - .L_16)
.L_16:
        /*003c*/ 	.word	0x00000000
        /*0040*/ 	.short	0x0001
        /*0042*/ 	.short	0x0008
        /*0044*/ 	.byte	0x00, 0xf0, 0x21, 0x00


	//----- nvinfo : EIATTR_KPARAM_INFO
	.align		4
.L_17:
        /*0048*/ 	.byte	0x04, 0x17
        /*004a*/ 	.short	(.L_19 - .L_18)
.L_18:
        /*004c*/ 	.word	0x00000000
        /*0050*/ 	.short	0x0000
        /*0052*/ 	.short	0x0000
        /*0054*/ 	.byte	0x00, 0xf0, 0x21, 0x00


	//----- nvinfo : EIATTR_SPARSE_MMA_MASK
	.align		4
.L_19:
        /*0058*/ 	.byte	0x03, 0x50
        /*005a*/ 	.short	0x0000


	//----- nvinfo : EIATTR_MAXREG_COUNT
	.align		4
        /*005c*/ 	.byte	0x03, 0x1b
        /*005e*/ 	.short	0x00ff


	//----- nvinfo : EIATTR_EXIT_INSTR_OFFSETS
	.align		4
        /*0060*/ 	.byte	0x04, 0x1c
        /*0062*/ 	.short	(.L_21 - .L_20)


	//   ....[0]....
.L_20:
        /*0064*/ 	.word	0x00000030


	//   ....[1]....
        /*0068*/ 	.word	0x00001900


	//   ....[2]....
        /*006c*/ 	.word	0x00001920


	//----- nvinfo : EIATTR_MAX_THREADS
	.align		4
.L_21:
        /*0070*/ 	.byte	0x04, 0x05
        /*0072*/ 	.short	(.L_23 - .L_22)
.L_22:
        /*0074*/ 	.word	0x00000040
        /*0078*/ 	.word	0x00000001
        /*007c*/ 	.word	0x00000001


	//----- nvinfo : EIATTR_CBANK_PARAM_SIZE
	.align		4
.L_23:
        /*0080*/ 	.byte	0x03, 0x19
        /*0082*/ 	.short	0x0024


	//----- nvinfo : EIATTR_PARAM_CBANK
	.align		4
        /*0084*/ 	.byte	0x04, 0x0a
        /*0086*/ 	.short	(.L_25 - .L_24)
	.align		4
.L_24:
        /*0088*/ 	.word	index@(.nv.constant0.triton_mm)
        /*008c*/ 	.short	0x0210
        /*008e*/ 	.short	0x0024


	//----- nvinfo : EIATTR_SW_WAR
	.align		4
.L_25:
        /*0090*/ 	.byte	0x04, 0x36
        /*0092*/ 	.short	(.L_27 - .L_26)
.L_26:
        /*0094*/ 	.word	0x00000008
.L_27:


//--------------------- .nv.callgraph             --------------------------
	.section	.nv.callgraph,"",@"SHT_CUDA_CALLGRAPH"
	.align	4
	.sectionentsize	8
	.align		4
        /*0000*/ 	.word	0x00000000
	.align		4
        /*0004*/ 	.word	0xffffffff
	.align		4
        /*0008*/ 	.word	0x00000000
	.align		4
        /*000c*/ 	.word	0xfffffffe
	.align		4
        /*0010*/ 	.word	0x00000000
	.align		4
        /*0014*/ 	.word	0xfffffffd
	.align		4
        /*0018*/ 	.word	0x00000000
	.align		4
        /*001c*/ 	.word	0xfffffffc


//--------------------- .text.triton_mm           --------------------------
	.section	.text.triton_mm,"ax",@progbits
	.sectionflags	@"SHF_BARRIERS=1"
	.align	128
        .global         triton_mm
        .type           triton_mm,@function
        .size           triton_mm,(.L_x_2 - triton_mm)
        .other          triton_mm,@"STO_CUDA_ENTRY STV_DEFAULT"
triton_mm:
.text.triton_mm:
[----:B------:R-:W0:Y:S02]  /*0000*/  LDC R1, c[0x0][0x28] ;  /* 0x00000a00ff017b82 */ /* 0x000e240000000800 */
[----:B------:R-:W1:Y:S02]  /*0010*/  LDC R13, c[0x0][0x230] ;  /* 0x00008c00ff0d7b82 */ /* 0x000e640000000800 */
[----:B-1----:R-:W-:-:S13]  /*0020*/  LOP3.LUT P0, RZ, R13, 0x3ffffff, RZ, 0xc0, !PT ;  /* 0x03ffffff0dff7812 */ /* 0x002fda000780c0ff */
[----:B------:R-:W-:Y:S05]  /*0030*/  @!P0 EXIT ;  /* 0x000000000000894d */ /* 0x000fea0003800000 */
[----:B------:R-:W1:Y:S01]  /*0040*/  S2R R11, SR_CTAID.X ;  /* 0x00000000000b7919 */ /* 0x000e620000002500 */
[----:B------:R-:W-:Y:S01]  /*0050*/  VIADD R0, R13, 0x1f ;  /* 0x0000001f0d007836 */ /* 0x000fe20000000000 */
[----:B------:R-:W2:Y:S01]  /*0060*/  S2UR UR5, SR_CgaCtaId ;  /* 0x00000000000579c3 */ /* 0x000ea20000008800 */
[----:B------:R-:W-:Y:S01]  /*0070*/  UMOV UR4, 0x400 ;  /* 0x0000040000047882 */ /* 0x000fe20000000000 */
[----:B------:R-:W-:Y:S02]  /*0080*/  CS2R R32, SRZ ;  /* 0x0000000000207805 */ /* 0x000fe4000001ff00 */
[----:B------:R-:W-:Y:S02]  /*0090*/  CS2R R34, SRZ ;  /* 0x0000000000227805 */ /* 0x000fe4000001ff00 */
[----:B------:R-:W-:Y:S01]  /*00a0*/  SHF.R.S32.HI R3, RZ, 0x1f, R0 ;  /* 0x0000001fff037819 */ /* 0x000fe20000011400 */
[----:B------:R-:W-:-:S03]  /*00b0*/  ULDC.64 UR6, c[0x0][0x208] ;  /* 0x0000820000067ab9 */ /* 0x000fc60000000a00 */
[----:B------:R-:W-:Y:S01]  /*00c0*/  LEA.HI R3, R3, R0, RZ, 0x5 ;  /* 0x0000000003037211 */ /* 0x000fe200078f28ff */
[----:B--2---:R-:W-:-:S04]  /*00d0*/  UPRMT UR4, UR5, 0x654, UR4 ;  /* 0x0000065405047896 */ /* 0x004fc80008000004 */
[----:B------:R-:W-:Y:S01]  /*00e0*/  UIADD3 UR5, UR4, 0x400, URZ ;  /* 0x0000040004057890 */ /* 0x000fe2000fffe03f */
[----:B-1----:R-:W-:Y:S02]  /*00f0*/  SHF.R.S32.HI R2, RZ, 0x1f, R11 ;  /* 0x0000001fff027819 */ /* 0x002fe4000001140b */
[-C--:B------:R-:W-:Y:S02]  /*0100*/  IABS R9, R11.reuse ;  /* 0x0000000b00097213 */ /* 0x080fe40000000000 */
[----:B------:R-:W-:Y:S02]  /*0110*/  LEA.HI R4, R2, R11, RZ, 0x4 ;  /* 0x0000000b02047211 */ /* 0x000fe400078f20ff */
[----:B------:R-:W-:Y:S02]  /*0120*/  ISETP.GE.AND P1, PT, R11, RZ, PT ;  /* 0x000000ff0b00720c */ /* 0x000fe40003f26270 */
[----:B------:R-:W-:Y:S02]  /*0130*/  SHF.R.S32.HI R2, RZ, 0x4, R4 ;  /* 0x00000004ff027819 */ /* 0x000fe40000011404 */
[----:B------:R-:W-:-:S03]  /*0140*/  LOP3.LUT R4, R4, 0xfffffff0, RZ, 0xc0, !PT ;  /* 0xfffffff004047812 */ /* 0x000fc600078ec0ff */
[----:B------:R-:W-:-:S05]  /*0150*/  IMAD.SHL.U32 R10, R2, 0x8, RZ ;  /* 0x00000008020a7824 */ /* 0x000fca00078e00ff */
[----:B------:R-:W-:-:S04]  /*0160*/  LEA.HI.SX32 R0, R3, -R10, 0x1b ;  /* 0x8000000a03007211 */ /* 0x000fc800078fdaff */
[----:B------:R-:W-:-:S04]  /*0170*/  VIMNMX R0, R0, 0x8, PT ;  /* 0x0000000800007848 */ /* 0x000fc80003fe0100 */
[-C--:B------:R-:W-:Y:S02]  /*0180*/  IABS R6, R0.reuse ;  /* 0x0000000000067213 */ /* 0x080fe40000000000 */
[-C--:B------:R-:W-:Y:S02]  /*0190*/  IABS R8, R0.reuse ;  /* 0x0000000000087213 */ /* 0x080fe40000000000 */
[----:B------:R-:W1:Y:S01]  /*01a0*/  I2F.RP R5, R6 ;  /* 0x0000000600057306 */ /* 0x000e620000209400 */
[----:B------:R-:W-:Y:S02]  /*01b0*/  LOP3.LUT R12, RZ, R0, RZ, 0x33, !PT ;  /* 0x00000000ff0c7212 */ /* 0x000fe400078e33ff */
[----:B------:R-:W-:Y:S01]  /*01c0*/  IMAD.MOV R14, RZ, RZ, -R8 ;  /* 0x000000ffff0e7224 */ /* 0x000fe200078e0a08 */
[----:B------:R-:W-:-:S04]  /*01d0*/  IABS R8, R13 ;  /* 0x0000000d00087213 */ /* 0x000fc80000000000 */
[----:B-1----:R-:W1:Y:S02]  /*01e0*/  MUFU.RCP R5, R5 ;  /* 0x0000000500057308 */ /* 0x002e640000001000 */
[----:B-1----:R-:W-:-:S06]  /*01f0*/  VIADD R2, R5, 0xffffffe ;  /* 0x0ffffffe05027836 */ /* 0x002fcc0000000000 */
[----:B------:R1:W2:Y:S02]  /*0200*/  F2I.FTZ.U32.TRUNC.NTZ R3, R2 ;  /* 0x0000000200037305 */ /* 0x0002a4000021f000 */
[----:B-1----:R-:W-:Y:S02]  /*0210*/  IMAD.MOV.U32 R2, RZ, RZ, RZ ;  /* 0x000000ffff027224 */ /* 0x002fe400078e00ff */
[----:B--2---:R-:W-:-:S04]  /*0220*/  IMAD.MOV R7, RZ, RZ, -R3 ;  /* 0x000000ffff077224 */ /* 0x004fc800078e0a03 */
[----:B------:R-:W-:-:S04]  /*0230*/  IMAD R7, R7, R6, RZ ;  /* 0x0000000607077224 */ /* 0x000fc800078e02ff */
[----:B------:R-:W-:-:S06]  /*0240*/  IMAD.HI.U32 R7, R3, R7, R2 ;  /* 0x0000000703077227 */ /* 0x000fcc00078e0002 */
[----:B------:R-:W-:-:S04]  /*0250*/  IMAD.HI.U32 R2, R7, R9, RZ ;  /* 0x0000000907027227 */ /* 0x000fc800078e00ff */
[----:B------:R-:W-:Y:S02]  /*0260*/  IMAD R3, R2, R14, R9 ;  /* 0x0000000e02037224 */ /* 0x000fe400078e0209 */
[----:B------:R-:W1:Y:S01]  /*0270*/  I2F.RP R9, R8 ;  /* 0x0000000800097306 */ /* 0x000e620000209400 */
[----:B------:R-:W2:Y:S02]  /*0280*/  S2R R2, SR_TID.X ;  /* 0x0000000000027919 */ /* 0x000ea40000002100 */
[----:B------:R-:W-:-:S05]  /*0290*/  ISETP.GT.U32.AND P0, PT, R6, R3, PT ;  /* 0x000000030600720c */ /* 0x000fca0003f04070 */
[----:B-1----:R-:W1:Y:S08]  /*02a0*/  MUFU.RCP R9, R9 ;  /* 0x0000000900097308 */ /* 0x002e700000001000 */
[----:B------:R-:W-:-:S05]  /*02b0*/  @!P0 IMAD.IADD R3, R3, 0x1, -R6 ;  /* 0x0000000103038824 */ /* 0x000fca00078e0a06 */
[----:B------:R-:W-:Y:S01]  /*02c0*/  ISETP.GT.U32.AND P0, PT, R6, R3, PT ;  /* 0x000000030600720c */ /* 0x000fe20003f04070 */
[----:B-1----:R-:W-:Y:S02]  /*02d0*/  VIADD R5, R9, 0xffffffe ;  /* 0x0ffffffe09057836 */ /* 0x002fe40000000000 */
[----:B------:R-:W-:Y:S01]  /*02e0*/  IMAD.IADD R9, R11, 0x1, -R4 ;  /* 0x000000010b097824 */ /* 0x000fe200078e0a04 */
[----:B--2---:R-:W-:-:S09]  /*02f0*/  SHF.R.U32.HI R46, RZ, 0x1, R2 ;  /* 0x00000001ff2e7819 */ /* 0x004fd20000011602 */
[----:B------:R-:W-:Y:S01]  /*0300*/  @!P0 IMAD.IADD R3, R3, 0x1, -R6 ;  /* 0x0000000103038824 */ /* 0x000fe200078e0a06 */
[----:B------:R-:W-:Y:S01]  /*0310*/  ISETP.NE.AND P0, PT, R0, RZ, PT ;  /* 0x000000ff0000720c */ /* 0x000fe20003f05270 */
[----:B------:R-:W1:Y:S01]  /*0320*/  F2I.FTZ.U32.TRUNC.NTZ R5, R5 ;  /* 0x0000000500057305 */ /* 0x000e62000021f000 */
[----:B------:R-:W-:Y:S01]  /*0330*/  IABS R4, R9 ;  /* 0x0000000900047213 */ /* 0x000fe20000000000 */
[----:B------:R-:W-:Y:S01]  /*0340*/  @!P1 IMAD.MOV R3, RZ, RZ, -R3 ;  /* 0x000000ffff039224 */ /* 0x000fe200078e0a03 */
[----:B------:R-:W-:Y:S02]  /*0350*/  SGXT.U32 R46, R46, 0x5 ;  /* 0x000000052e2e781a */ /* 0x000fe40000000000 */
[----:B------:R-:W-:Y:S01]  /*0360*/  LOP3.LUT R0, R9, R0, RZ, 0x3c, !PT ;  /* 0x0000000009007212 */ /* 0x000fe200078e3cff */
[----:B------:R-:W-:Y:S01]  /*0370*/  IMAD.HI.U32 R7, R7, R4, RZ ;  /* 0x0000000407077227 */ /* 0x000fe200078e00ff */
[----:B------:R-:W-:Y:S02]  /*0380*/  SEL R3, R12, R3, !P0 ;  /* 0x000000030c037207 */ /* 0x000fe40004000000 */
[----:B------:R-:W-:Y:S01]  /*0390*/  ISETP.GE.AND P1, PT, R0, RZ, PT ;  /* 0x000000ff0000720c */ /* 0x000fe20003f26270 */
[----:B------:R-:W-:-:S02]  /*03a0*/  IMAD R11, R7, R14, R4 ;  /* 0x0000000e070b7224 */ /* 0x000fc400078e0204 */
[----:B------:R-:W-:Y:S02]  /*03b0*/  IMAD.IADD R3, R10, 0x1, R3 ;  /* 0x000000010a037824 */ /* 0x000fe400078e0203 */
[----:B------:R-:W-:Y:S01]  /*03c0*/  IMAD.MOV.U32 R4, RZ, RZ, RZ ;  /* 0x000000ffff047224 */ /* 0x000fe200078e00ff */
[----:B------:R-:W-:Y:S01]  /*03d0*/  ISETP.GT.U32.AND P3, PT, R6, R11, PT ;  /* 0x0000000b0600720c */ /* 0x000fe20003f64070 */
[----:B------:R-:W-:Y:S02]  /*03e0*/  IMAD.SHL.U32 R3, R3, 0x20, RZ ;  /* 0x0000002003037824 */ /* 0x000fe400078e00ff */
[----:B-1----:R-:W-:Y:S02]  /*03f0*/  IMAD.MOV R15, RZ, RZ, -R5 ;  /* 0x000000ffff0f7224 */ /* 0x002fe400078e0a05 */
[----:B------:R-:W-:Y:S01]  /*0400*/  IMAD.SHL.U32 R14, R2, 0x10, RZ ;  /* 0x00000010020e7824 */ /* 0x000fe200078e00ff */
[----:B------:R-:W-:Y:S01]  /*0410*/  LOP3.LUT R16, R3, R46, RZ, 0xfc, !PT ;  /* 0x0000002e03107212 */ /* 0x000fe200078efcff */
[----:B------:R-:W-:-:S03]  /*0420*/  IMAD R15, R15, R8, RZ ;  /* 0x000000080f0f7224 */ /* 0x000fc600078e02ff */
[----:B------:R-:W-:Y:S01]  /*0430*/  IABS R10, R16 ;  /* 0x00000010000a7213 */ /* 0x000fe20000000000 */
[----:B------:R-:W-:-:S04]  /*0440*/  IMAD.HI.U32 R4, R5, R15, R4 ;  /* 0x0000000f05047227 */ /* 0x000fc800078e0004 */
[----:B------:R-:W-:Y:S01]  /*0450*/  IMAD.MOV.U32 R5, RZ, RZ, R10 ;  /* 0x000000ffff057224 */ /* 0x000fe200078e000a */
[----:B------:R-:W-:Y:S01]  /*0460*/  SHF.R.U32.HI R10, RZ, 0x2, R2 ;  /* 0x00000002ff0a7819 */ /* 0x000fe20000011602 */
[----:B------:R-:W-:Y:S02]  /*0470*/  @!P3 IMAD.IADD R11, R11, 0x1, -R6 ;  /* 0x000000010b0bb824 */ /* 0x000fe400078e0a06 */
[----:B------:R-:W-:Y:S01]  /*0480*/  IMAD.HI.U32 R4, R4, R5, RZ ;  /* 0x0000000504047227 */ /* 0x000fe200078e00ff */
[----:B------:R-:W-:Y:S02]  /*0490*/  SGXT.U32 R10, R10, 0x1 ;  /* 0x000000010a0a781a */ /* 0x000fe40000000000 */
[----:B------:R-:W-:Y:S01]  /*04a0*/  ISETP.GE.U32.AND P2, PT, R11, R6, PT ;  /* 0x000000060b00720c */ /* 0x000fe20003f46070 */
[----:B------:R-:W-:Y:S02]  /*04b0*/  IMAD.MOV R4, RZ, RZ, -R4 ;  /* 0x000000ffff047224 */ /* 0x000fe400078e0a04 */
[----:B------:R-:W-:-:S02]  /*04c0*/  @!P3 VIADD R7, R7, 0x1 ;  /* 0x000000010707b836 */ /* 0x000fc40000000000 */
[----:B------:R-:W-:-:S05]  /*04d0*/  IMAD R5, R8, R4, R5 ;  /* 0x0000000408057224 */ /* 0x000fca00078e0205 */
[----:B------:R-:W-:-:S03]  /*04e0*/  ISETP.GT.U32.AND P4, PT, R8, R5, PT ;  /* 0x000000050800720c */ /* 0x000fc60003f84070 */
[----:B------:R-:W-:-:S04]  /*04f0*/  @P2 VIADD R7, R7, 0x1 ;  /* 0x0000000107072836 */ /* 0x000fc80000000000 */
[----:B------:R-:W-:Y:S01]  /*0500*/  @!P1 IMAD.MOV R7, RZ, RZ, -R7 ;  /* 0x000000ffff079224 */ /* 0x000fe200078e0a07 */
[----:B------:R-:W-:-:S04]  /*0510*/  ISETP.GE.AND P1, PT, R16, RZ, PT ;  /* 0x000000ff1000720c */ /* 0x000fc80003f26270 */
[----:B------:R-:W-:Y:S01]  /*0520*/  SEL R0, R12, R7, !P0 ;  /* 0x000000070c007207 */ /* 0x000fe20004000000 */
[----:B------:R-:W-:Y:S01]  /*0530*/  @!P4 IMAD.IADD R5, R5, 0x1, -R8 ;  /* 0x000000010505c824 */ /* 0x000fe200078e0a08 */
[----:B------:R-:W1:Y:S01]  /*0540*/  LDC.64 R6, c[0x0][0x218] ;  /* 0x00008600ff067b82 */ /* 0x000e620000000a00 */
[----:B------:R-:W-:Y:S02]  /*0550*/  ISETP.NE.AND P0, PT, R13, RZ, PT ;  /* 0x000000ff0d00720c */ /* 0x000fe40003f05270 */
[----:B------:R-:W-:Y:S01]  /*0560*/  SHF.R.S32.HI R4, RZ, 0x1a, R0 ;  /* 0x0000001aff047819 */ /* 0x000fe20000011400 */
[----:B------:R-:W-:Y:S01]  /*0570*/  IMAD.SHL.U32 R0, R0, 0x20, RZ ;  /* 0x0000002000007824 */ /* 0x000fe200078e00ff */
[----:B------:R-:W-:Y:S02]  /*0580*/  ISETP.GT.U32.AND P2, PT, R8, R5, PT ;  /* 0x000000050800720c */ /* 0x000fe40003f44070 */
[----:B------:R-:W-:Y:S02]  /*0590*/  SGXT R4, R4, 0x1 ;  /* 0x000000010404781a */ /* 0x000fe40000000200 */
[----:B------:R-:W-:-:S04]  /*05a0*/  LOP3.LUT R11, R0, R46, RZ, 0xfc, !PT ;  /* 0x0000002e000b7212 */ /* 0x000fc800078efcff */
[----:B------:R-:W-:-:S04]  /*05b0*/  LEA.HI R4, R4, R11, RZ, 0x6 ;  /* 0x0000000b04047211 */ /* 0x000fc800078f30ff */
[----:B------:R-:W-:Y:S01]  /*05c0*/  LOP3.LUT R4, R4, 0x3fffc0, RZ, 0xc0, !PT ;  /* 0x003fffc004047812 */ /* 0x000fe200078ec0ff */
[----:B------:R-:W-:-:S04]  /*05d0*/  @!P2 IMAD.IADD R5, R5, 0x1, -R8 ;  /* 0x000000010505a824 */ /* 0x000fc800078e0a08 */
[----:B------:R-:W-:Y:S02]  /*05e0*/  IMAD.MOV.U32 R9, RZ, RZ, R5 ;  /* 0x000000ffff097224 */ /* 0x000fe400078e0005 */
[----:B------:R-:W-:Y:S02]  /*05f0*/  IMAD.SHL.U32 R5, R2, 0x8, RZ ;  /* 0x0000000802057824 */ /* 0x000fe400078e00ff */
[----:B------:R-:W-:Y:S01]  /*0600*/  @!P1 IMAD.MOV R9, RZ, RZ, -R9 ;  /* 0x000000ffff099224 */ /* 0x000fe200078e0a09 */
[----:B------:R-:W-:Y:S01]  /*0610*/  @!P0 LOP3.LUT R9, RZ, R13, RZ, 0x33, !PT ;  /* 0x0000000dff098212 */ /* 0x000fe200078e33ff */
[----:B------:R-:W-:Y:S01]  /*0620*/  IMAD.IADD R11, R11, 0x1, -R4 ;  /* 0x000000010b0b7824 */ /* 0x000fe200078e0a04 */
[----:B------:R-:W-:Y:S02]  /*0630*/  LOP3.LUT R8, R5, 0x8, RZ, 0xc0, !PT ;  /* 0x0000000805087812 */ /* 0x000fe400078ec0ff */
[----:B------:R-:W-:Y:S02]  /*0640*/  LOP3.LUT R13, R5, 0x8, R2, 0x48, !PT ;  /* 0x00000008050d7812 */ /* 0x000fe400078e4802 */
[----:B------:R-:W2:Y:S01]  /*0650*/  LDC.64 R4, c[0x0][0x220] ;  /* 0x00008800ff047b82 */ /* 0x000ea20000000a00 */
[----:B------:R-:W-:-:S02]  /*0660*/  IMAD R9, R9, 0xc00, R8 ;  /* 0x00000c0009097824 */ /* 0x000fc400078e0208 */
[----:B------:R-:W-:Y:S01]  /*0670*/  IMAD R11, R11, 0xc00, R8 ;  /* 0x00000c000b0b7824 */ /* 0x000fe200078e0208 */
[----:B------:R-:W-:Y:S01]  /*0680*/  SHF.R.U32.HI R8, RZ, 0x3, R2 ;  /* 0x00000003ff087819 */ /* 0x000fe20000011602 */
[----:B-1----:R-:W-:Y:S01]  /*0690*/  IMAD.WIDE R6, R9, 0x2, R6 ;  /* 0x0000000209067825 */ /* 0x002fe200078e0206 */
[--C-:B------:R-:W-:Y:S02]  /*06a0*/  SHF.R.U32.HI R9, RZ, 0x4, R2.reuse ;  /* 0x00000004ff097819 */ /* 0x100fe40000011602 */
[----:B------:R-:W-:Y:S01]  /*06b0*/  SGXT.U32 R8, R8, 0x1 ;  /* 0x000000010808781a */ /* 0x000fe20000000000 */
[----:B------:R-:W-:Y:S01]  /*06c0*/  IMAD R46, R46, 0x10, R13 ;  /* 0x000000102e2e7824 */ /* 0x000fe200078e020d */
[----:B------:R-:W-:Y:S01]  /*06d0*/  SHF.R.U32.HI R13, RZ, 0x4, R2 ;  /* 0x00000004ff0d7819 */ /* 0x000fe20000011602 */
[----:B------:R-:W-:Y:S01]  /*06e0*/  IMAD.MOV.U32 R50, RZ, RZ, R6 ;  /* 0x000000ffff327224 */ /* 0x000fe200078e0006 */
[----:B------:R-:W-:Y:S01]  /*06f0*/  SGXT.U32 R9, R9, 0x1 ;  /* 0x000000010909781a */ /* 0x000fe20000000000 */
[----:B------:R-:W-:Y:S01]  /*0700*/  IMAD.MOV.U32 R51, RZ, RZ, R7 ;  /* 0x000000ffff337224 */ /* 0x000fe200078e0007 */
[----:B------:R-:W-:-:S02]  /*0710*/  LOP3.LUT R12, R8, R10, RZ, 0x3c, !PT ;  /* 0x0000000a080c7212 */ /* 0x000fc400078e3cff */
[----:B------:R-:W-:Y:S02]  /*0720*/  CS2R R6, SRZ ;  /* 0x0000000000067805 */ /* 0x000fe4000001ff00 */
[----:B------:R-:W-:Y:S02]  /*0730*/  LOP3.LUT R13, R8, 0x2, R13, 0xf8, !PT ;  /* 0x00000002080d7812 */ /* 0x000fe400078ef80d */
[C---:B------:R-:W-:Y:S01]  /*0740*/  LOP3.LUT R10, R9.reuse, R10, RZ, 0x3c, !PT ;  /* 0x0000000a090a7212 */ /* 0x040fe200078e3cff */
[----:B------:R-:W-:Y:S01]  /*0750*/  IMAD.SHL.U32 R9, R9, 0x80, RZ ;  /* 0x0000008009097824 */ /* 0x000fe200078e00ff */
[----:B------:R-:W-:Y:S01]  /*0760*/  SHF.R.U32.HI R2, RZ, 0x2, R2 ;  /* 0x00000002ff027819 */ /* 0x000fe20000011602 */
[----:B------:R-:W-:Y:S01]  /*0770*/  IMAD.SHL.U32 R13, R13, 0x80, RZ ;  /* 0x000000800d0d7824 */ /* 0x000fe200078e00ff */
[----:B------:R-:W-:Y:S01]  /*0780*/  LOP3.LUT R8, R14, 0x70, RZ, 0xe2, !PT ;  /* 0x000000700e087812 */ /* 0x000fe200078ee2ff */
[----:B------:R-:W-:Y:S01]  /*0790*/  IMAD.SHL.U32 R10, R10, 0x8, RZ ;  /* 0x000000080a0a7824 */ /* 0x000fe200078e00ff */
[----:B------:R-:W-:Y:S01]  /*07a0*/  SGXT.U32 R2, R2, 0x4 ;  /* 0x000000040202781a */ /* 0x000fe20000000000 */
[----:B------:R-:W-:Y:S01]  /*07b0*/  IMAD.SHL.U32 R12, R12, 0x8, RZ ;  /* 0x000000080c0c7824 */ /* 0x000fe200078e00ff */
[----:B------:R-:W-:Y:S01]  /*07c0*/  CS2R R14, SRZ ;  /* 0x00000000000e7805 */ /* 0x000fe2000001ff00 */
[----:B--2---:R-:W-:Y:S01]  /*07d0*/  IMAD.WIDE R4, R11, 0x2, R4 ;  /* 0x000000020b047825 */ /* 0x004fe200078e0204 */
[----:B------:R-:W-:-:S02]  /*07e0*/  LOP3.LUT R45, R8, R13, R10, 0xfe, !PT ;  /* 0x0000000d082d7212 */ /* 0x000fc400078efe0a */
[----:B------:R-:W-:Y:S02]  /*07f0*/  CS2R R10, SRZ ;  /* 0x00000000000a7805 */ /* 0x000fe4000001ff00 */
[----:B------:R-:W-:Y:S01]  /*0800*/  LOP3.LUT R44, R8, R12, R9, 0xfe, !PT ;  /* 0x0000000c082c7212 */ /* 0x000fe200078efe09 */
[----:B------:R-:W-:Y:S01]  /*0810*/  IMAD.MOV.U32 R48, RZ, RZ, R4 ;  /* 0x000000ffff307224 */ /* 0x000fe200078e0004 */
[----:B------:R-:W-:Y:S01]  /*0820*/  LOP3.LUT R2, R3, R2, RZ, 0xfc, !PT ;  /* 0x0000000203027212 */ /* 0x000fe200078efcff */
[----:B------:R-:W-:Y:S01]  /*0830*/  IMAD.MOV.U32 R49, RZ, RZ, R5 ;  /* 0x000000ffff317224 */ /* 0x000fe200078e0005 */
[----:B------:R-:W-:Y:S01]  /*0840*/  CS2R R4, SRZ ;  /* 0x0000000000047805 */ /* 0x000fe2000001ff00 */
[----:B------:R-:W-:Y:S01]  /*0850*/  IMAD.MOV.U32 R3, RZ, RZ, -0x10 ;  /* 0xfffffff0ff037424 */ /* 0x000fe200078e00ff */
[----:B------:R-:W-:Y:S02]  /*0860*/  CS2R R8, SRZ ;  /* 0x0000000000087805 */ /* 0x000fe4000001ff00 */
[----:B------:R-:W-:-:S02]  /*0870*/  CS2R R12, SRZ ;  /* 0x00000000000c7805 */ /* 0x000fc4000001ff00 */
[----:B------:R-:W-:Y:S02]  /*0880*/  LEA R46, R46, UR4, 0x1 ;  /* 0x000000042e2e7c11 */ /* 0x000fe4000f8e08ff */
[----:B------:R-:W-:Y:S02]  /*0890*/  LEA R44, R44, UR5, 0x1 ;  /* 0x000000052c2c7c11 */ /* 0x000fe4000f8e08ff */
[----:B------:R-:W-:-:S07]  /*08a0*/  LEA R45, R45, UR4, 0x1 ;  /* 0x000000042d2d7c11 */ /* 0x000fce000f8e08ff */
.L_x_0:
[----:B------:R-:W2:Y:S01]  /*08b0*/  LDG.E.128 R36, desc[UR6][R50.64] ;  /* 0x0000000632247981 */ /* 0x000ea2000c1e1d00 */
[----:B------:R-:W-:Y:S06]  /*08c0*/  BAR.SYNC.DEFER_BLOCKING 0x0 ;  /* 0x0000000000007b1d */ /* 0x000fec0000010000 */
[----:B------:R-:W3:Y:S04]  /*08d0*/  LDG.E.128 R16, desc[UR6][R48.64] ;  /* 0x0000000630107981 */ /* 0x000ee8000c1e1d00 */
[----:B--2---:R-:W-:Y:S04]  /*08e0*/  STS.128 [R46], R36 ;  /* 0x000000242e007388 */ /* 0x004fe80000000c00 */
[----:B---3--:R-:W-:Y:S01]  /*08f0*/  STS.128 [R46+0x400], R16 ;  /* 0x000400102e007388 */ /* 0x008fe20000000c00 */
[----:B------:R-:W-:Y:S06]  /*0900*/  BAR.SYNC.DEFER_BLOCKING 0x0 ;  /* 0x0000000000007b1d */ /* 0x000fec0000010000 */
[----:B------:R-:W2:Y:S04]  /*0910*/  LDG.E.128 R28, desc[UR6][R50.64+0x20] ;  /* 0x00002006321c7981 */ /* 0x000ea8000c1e1d00 */
[----:B------:R-:W-:Y:S04]  /*0920*/  LDSM.16.M88.4 R16, [R45] ;  /* 0x000000002d10783b */ /* 0x000fe80000000200 */
[----:B------:R-:W1:Y:S04]  /*0930*/  LDSM.16.M88.4 R24, [R44] ;  /* 0x000000002c18783b */ /* 0x000e680000000200 */
[----:B------:R-:W3:Y:S01]  /*0940*/  LDSM.16.M88.4 R20, [R44+0x200] ;  /* 0x000200002c14783b */ /* 0x000ee20000000200 */
[----:B------:R-:W-:Y:S06]  /*0950*/  BAR.SYNC.DEFER_BLOCKING 0x0 ;  /* 0x0000000000007b1d */ /* 0x000fec0000010000 */
[----:B------:R-:W4:Y:S01]  /*0960*/  LDG.E.128 R40, desc[UR6][R48.64+0x20] ;  /* 0x0000200630287981 */ /* 0x000f22000c1e1d00 */
[----:B-1----:R-:W-:Y:S06]  /*0970*/  HMMA.16816.F32.BF16 R32, R16, R24, R32 ;  /* 0x000000181020723c */ /* 0x002fec0000041820 */
[----:B------:R-:W-:Y:S06]  /*0980*/  HMMA.16816.F32.BF16 R4, R16, R26, R4 ;  /* 0x0000001a1004723c */ /* 0x000fec0000041804 */
[----:B---3--:R-:W-:Y:S06]  /*0990*/  HMMA.16816.F32.BF16 R8, R16, R20, R8 ;  /* 0x000000141008723c */ /* 0x008fec0000041808 */
[----:B------:R-:W-:Y:S01]  /*09a0*/  HMMA.16816.F32.BF16 R12, R16, R22, R12 ;  /* 0x00000016100c723c */ /* 0x000fe2000004180c */
[----:B--2---:R-:W-:Y:S04]  /*09b0*/  STS.128 [R46], R28 ;  /* 0x0000001c2e007388 */ /* 0x004fe80000000c00 */
[----:B----4-:R1:W-:Y:S01]  /*09c0*/  STS.128 [R46+0x400], R40 ;  /* 0x000400282e007388 */ /* 0x0103e20000000c00 */
[----:B------:R-:W-:Y:S06]  /*09d0*/  BAR.SYNC.DEFER_BLOCKING 0x0 ;  /* 0x0000000000007b1d */ /* 0x000fec0000010000 */
[----:B------:R-:W2:Y:S04]  /*09e0*/  LDG.E.128 R36, desc[UR6][R50.64+0x40] ;  /* 0x0000400632247981 */ /* 0x000ea8000c1e1d00 */
[----:B------:R-:W-:Y:S04]  /*09f0*/  LDSM.16.M88.4 R16, [R45] ;  /* 0x000000002d10783b */ /* 0x000fe80000000200 */
[----:B------:R-:W3:Y:S04]  /*0a00*/  LDSM.16.M88.4 R24, [R44] ;  /* 0x000000002c18783b */ /* 0x000ee80000000200 */
[----:B------:R-:W4:Y:S01]  /*0a10*/  LDSM.16.M88.4 R20, [R44+0x200] ;  /* 0x000200002c14783b */ /* 0x000f220000000200 */
[----:B------:R-:W-:Y:S06]  /*0a20*/  BAR.SYNC.DEFER_BLOCKING 0x0 ;  /* 0x0000000000007b1d */ /* 0x000fec0000010000 */
[----:B-1----:R-:W5:Y:S01]  /*0a30*/  LDG.E.128 R40, desc[UR6][R48.64+0x40] ;  /* 0x0000400630287981 */ /* 0x002f62000c1e1d00 */
[----:B---3--:R-:W-:Y:S06]  /*0a40*/  HMMA.16816.F32.BF16 R32, R16, R24, R32 ;  /* 0x000000181020723c */ /* 0x008fec0000041820 */
[----:B------:R-:W-:Y:S06]  /*0a50*/  HMMA.16816.F32.BF16 R4, R16, R26, R4 ;  /* 0x0000001a1004723c */ /* 0x000fec0000041804 */
[----:B----4-:R-:W-:Y:S06]  /*0a60*/  HMMA.16816.F32.BF16 R8, R16, R20, R8 ;  /* 0x000000141008723c */ /* 0x010fec0000041808 */
[----:B------:R-:W-:Y:S01]  /*0a70*/  HMMA.16816.F32.BF16 R12, R16, R22, R12 ;  /* 0x00000016100c723c */ /* 0x000fe2000004180c */
[----:B--2---:R-:W-:Y:S04]  /*0a80*/  STS.128 [R46], R36 ;  /* 0x000000242e007388 */ /* 0x004fe80000000c00 */
[----:B-----5:R1:W-:Y:S01]  /*0a90*/  STS.128 [R46+0x400], R40 ;  /* 0x000400282e007388 */ /* 0x0203e20000000c00 */
        /* <DEDUP_REMOVED lines=89> */
[----:B--2---:R1:W-:Y:S04]  /*1030*/  STS.128 [R46], R28 ;  /* 0x0000001c2e007388 */ /* 0x0043e80000000c00 */
[----:B-----5:R-:W-:Y:S01]  /*1040*/  STS.128 [R46+0x400], R40 ;  /* 0x000400282e007388 */ /* 0x020fe20000000c00 */
        /* <DEDUP_REMOVED lines=12> */
[----:B-----5:R-:W-:Y:S01]  /*1110*/  STS.128 [R46+0x400], R28 ;  /* 0x0004001c2e007388 */ /* 0x020fe20000000c00 */
[----:B------:R-:W-:Y:S06]  /*1120*/  BAR.SYNC.DEFER_BLOCKING 0x0 ;  /* 0x0000000000007b1d */ /* 0x000fec0000010000 */
[----:B------:R-:W-:Y:S04]  /*1130*/  LDSM.16.M88.4 R12, [R45] ;  /* 0x000000002d0c783b */ /* 0x000fe80000000200 */
[----:B------:R-:W1:Y:S04]  /*1140*/  LDSM.16.M88.4 R40, [R44] ;  /* 0x000000002c28783b */ /* 0x000e680000000200 */
[----:B------:R-:W2:Y:S04]  /*1150*/  LDSM.16.M88.4 R36, [R44+0x200] ;  /* 0x000200002c24783b */ /* 0x000ea80000000200 */
[----:B------:R3:W4:Y:S01]  /*1160*/  LDG.E.128 R20, desc[UR6][R50.64+0x160] ;  /* 0x0001600632147981 */ /* 0x000722000c1e1d00 */
[----:B------:R-:W-:Y:S06]  /*1170*/  BAR.SYNC.DEFER_BLOCKING 0x0 ;  /* 0x0000000000007b1d */ /* 0x000fec0000010000 */
[----:B------:R5:W4:Y:S01]  /*1180*/  LDG.E.128 R24, desc[UR6][R48.64+0x160] ;  /* 0x0001600630187981 */ /* 0x000b22000c1e1d00 */
[----:B-1----:R-:W-:Y:S06]  /*1190*/  HMMA.16816.F32.BF16 R32, R12, R40, R32 ;  /* 0x000000280c20723c */ /* 0x002fec0000041820 */
[----:B------:R-:W-:Y:S06]  /*11a0*/  HMMA.16816.F32.BF16 R4, R12, R42, R4 ;  /* 0x0000002a0c04723c */ /* 0x000fec0000041804 */
[----:B--2---:R-:W-:Y:S06]  /*11b0*/  HMMA.16816.F32.BF16 R8, R12, R36, R8 ;  /* 0x000000240c08723c */ /* 0x004fec0000041808 */
[----:B------:R-:W-:Y:S01]  /*11c0*/  HMMA.16816.F32.BF16 R12, R12, R38, R16 ;  /* 0x000000260c0c723c */ /* 0x000fe20000041810 */
[----:B------:R-:W-:-:S05]  /*11d0*/  VIADD R3, R3, 0xc0 ;  /* 0x000000c003037836 */ /* 0x000fca0000000000 */
[----:B------:R-:W-:Y:S02]  /*11e0*/  ISETP.GE.U32.AND P0, PT, R3, 0xbf0, PT ;  /* 0x00000bf00300780c */ /* 0x000fe40003f06070 */
[----:B---3--:R-:W-:Y:S02]  /*11f0*/  IADD3 R50, P1, R50, 0x180, RZ ;  /* 0x0000018032327810 */ /* 0x008fe40007f3e0ff */
[----:B-----5:R-:W-:-:S03]  /*1200*/  IADD3 R48, P2, R48, 0x180, RZ ;  /* 0x0000018030307810 */ /* 0x020fc60007f5e0ff */
[----:B------:R-:W-:Y:S02]  /*1210*/  IMAD.X R51, RZ, RZ, R51, P1 ;  /* 0x000000ffff337224 */ /* 0x000fe400008e0633 */
[----:B------:R-:W-:Y:S01]  /*1220*/  IMAD.X R49, RZ, RZ, R49, P2 ;  /* 0x000000ffff317224 */ /* 0x000fe200010e0631 */
[----:B----4-:R-:W-:Y:S04]  /*1230*/  STS.128 [R46], R20 ;  /* 0x000000142e007388 */ /* 0x010fe80000000c00 */
[----:B------:R-:W-:Y:S01]  /*1240*/  STS.128 [R46+0x400], R24 ;  /* 0x000400182e007388 */ /* 0x000fe20000000c00 */
[----:B------:R-:W-:Y:S06]  /*1250*/  BAR.SYNC.DEFER_BLOCKING 0x0 ;  /* 0x0000000000007b1d */ /* 0x000fec0000010000 */
[----:B------:R-:W-:Y:S04]  /*1260*/  LDSM.16.M88.4 R16, [R45] ;  /* 0x000000002d10783b */ /* 0x000fe80000000200 */
[----:B------:R-:W1:Y:S04]  /*1270*/  LDSM.16.M88.4 R36, [R44] ;  /* 0x000000002c24783b */ /* 0x000e680000000200 */
[----:B------:R-:W2:Y:S01]  /*1280*/  LDSM.16.M88.4 R28, [R44+0x200] ;  /* 0x000200002c1c783b */ /* 0x000ea20000000200 */
[----:B-1----:R-:W-:Y:S06]  /*1290*/  HMMA.16816.F32.BF16 R32, R16, R36, R32 ;  /* 0x000000241020723c */ /* 0x002fec0000041820 */
[----:B------:R-:W-:Y:S06]  /*12a0*/  HMMA.16816.F32.BF16 R4, R16, R38, R4 ;  /* 0x000000261004723c */ /* 0x000fec0000041804 */
[----:B--2---:R-:W-:Y:S06]  /*12b0*/  HMMA.16816.F32.BF16 R8, R16, R28, R8 ;  /* 0x0000001c1008723c */ /* 0x004fec0000041808 */
[----:B------:R-:W-:Y:S01]  /*12c0*/  HMMA.16816.F32.BF16 R12, R16, R30, R12 ;  /* 0x0000001e100c723c */ /* 0x000fe2000004180c */
[----:B------:R-:W-:-:S08]  /*12d0*/  NOP ;  /* 0x0000000000007918 */ /* 0x000fd00000000000 */
[----:B------:R-:W-:-:S15]  /*12e0*/  @!P0 BRA `(.L_x_0) ;  /* 0xfffffff400708947 */ /* 0x000fde000383ffff */
[----:B------:R-:W1:Y:S01]  /*12f0*/  S2R R3, SR_TID.X ;  /* 0x0000000000037919 */ /* 0x000e620000002100 */
[----:B------:R-:W2:Y:S01]  /*1300*/  S2UR UR4, SR_CgaCtaId ;  /* 0x00000000000479c3 */ /* 0x000ea20000008800 */
[----:B------:R-:W-:Y:S01]  /*1310*/  UMOV UR5, 0x400 ;  /* 0x0000040000057882 */ /* 0x000fe20000000000 */
[----:B------:R-:W-:-:S06]  /*1320*/  CS2R R18, SRZ ;  /* 0x0000000000127805 */ /* 0x000fcc000001ff00 */
[----:B------:R-:W-:Y:S08]  /*1330*/  BAR.SYNC.DEFER_BLOCKING 0x0 ;  /* 0x0000000000007b1d */ /* 0x000ff00000010000 */
[----:B------:R-:W3:Y:S01]  /*1340*/  LDC.64 R20, c[0x0][0x210] ;  /* 0x00008400ff147b82 */ /* 0x000ee20000000a00 */
[----:B--2---:R-:W-:-:S03]  /*1350*/  UPRMT UR4, UR4, 0x654, UR5 ;  /* 0x0000065404047896 */ /* 0x004fc60008000005 */
[----:B------:R-:W-:Y:S01]  /*1360*/  ULDC UR5, c[0x0][0x230] ;  /* 0x00008c0000057ab9 */ /* 0x000fe20000000800 */
[C---:B-1----:R-:W-:Y:S02]  /*1370*/  LOP3.LUT R26, R3.reuse, 0x1f, RZ, 0xc0, !PT ;  /* 0x0000001f031a7812 */ /* 0x042fe400078ec0ff */
[----:B------:R-:W-:Y:S01]  /*1380*/  SHF.R.U32.HI R25, RZ, 0x5, R3 ;  /* 0x00000005ff197819 */ /* 0x000fe20000011603 */
[----:B------:R-:W-:Y:S01]  /*1390*/  IMAD.SHL.U32 R3, R3, 0x8, RZ ;  /* 0x0000000803037824 */ /* 0x000fe200078e00ff */
[----:B------:R-:W-:Y:S02]  /*13a0*/  SHF.R.U32.HI R26, RZ, 0x2, R26 ;  /* 0x00000002ff1a7819 */ /* 0x000fe4000001161a */
[----:B------:R-:W-:Y:S02]  /*13b0*/  LOP3.LUT R25, R25, 0x1, RZ, 0xc0, !PT ;  /* 0x0000000119197812 */ /* 0x000fe400078ec0ff */
[----:B------:R-:W-:Y:S02]  /*13c0*/  LOP3.LUT R24, R3, 0x18, RZ, 0xc0, !PT ;  /* 0x0000001803187812 */ /* 0x000fe400078ec0ff */
[----:B------:R-:W-:Y:S01]  /*13d0*/  LOP3.LUT R3, R0, 0x18, R3, 0xf8, !PT ;  /* 0x0000001800037812 */ /* 0x000fe200078ef803 */
[----:B------:R-:W-:-:S03]  /*13e0*/  IMAD R17, R25, 0x10, R26 ;  /* 0x0000001019117824 */ /* 0x000fc600078e021a */
[----:B------:R-:W-:Y:S01]  /*13f0*/  ISETP.GE.AND P0, PT, R3, 0x40, PT ;  /* 0x000000400300780c */ /* 0x000fe20003f06270 */
[----:B------:R-:W-:Y:S01]  /*1400*/  IMAD R27, R17, 0xa0, R24 ;  /* 0x000000a0111b7824 */ /* 0x000fe200078e0218 */
[----:B------:R-:W-:Y:S01]  /*1410*/  CS2R R16, SRZ ;  /* 0x0000000000107805 */ /* 0x000fe2000001ff00 */
[----:B---3--:R-:W-:Y:S01]  /*1420*/  IMAD.WIDE R28, R3, 0x2, R20 ;  /* 0x00000002031c7825 */ /* 0x008fe200078e0214 */
[C---:B------:R-:W-:Y:S02]  /*1430*/  ISETP.LT.AND P1, PT, R2.reuse, UR5, !P0 ;  /* 0x0000000502007c0c */ /* 0x040fe4000c721270 */
[----:B------:R-:W-:Y:S04]  /*1440*/  STS.64 [R27+UR4], R32 ;  /* 0x000000201b007988 */ /* 0x000fe80008000a04 */
[----:B------:R-:W-:Y:S04]  /*1450*/  STS.64 [R27+UR4+0x500], R34 ;  /* 0x000500221b007988 */ /* 0x000fe80008000a04 */
[----:B------:R-:W-:Y:S04]  /*1460*/  STS.64 [R27+UR4+0x20], R4 ;  /* 0x000020041b007988 */ /* 0x000fe80008000a04 */
[----:B------:R-:W-:Y:S04]  /*1470*/  STS.64 [R27+UR4+0x520], R6 ;  /* 0x000520061b007988 */ /* 0x000fe80008000a04 */
[----:B------:R-:W-:Y:S04]  /*1480*/  STS.64 [R27+UR4+0x40], R8 ;  /* 0x000040081b007988 */ /* 0x000fe80008000a04 */
[----:B------:R-:W-:Y:S04]  /*1490*/  STS.64 [R27+UR4+0x540], R10 ;  /* 0x0005400a1b007988 */ /* 0x000fe80008000a04 */
[----:B------:R-:W-:Y:S04]  /*14a0*/  STS.64 [R27+UR4+0x60], R12 ;  /* 0x0000600c1b007988 */ /* 0x000fe80008000a04 */
[----:B------:R-:W-:Y:S01]  /*14b0*/  STS.64 [R27+UR4+0x560], R14 ;  /* 0x0005600e1b007988 */ /* 0x000fe20008000a04 */
[----:B------:R-:W-:Y:S01]  /*14c0*/  BAR.SYNC.DEFER_BLOCKING 0x0 ;  /* 0x0000000000007b1d */ /* 0x000fe20000010000 */
[----:B------:R-:W-:-:S04]  /*14d0*/  LOP3.LUT R0, R2, 0x10, RZ, 0xfc, !PT ;  /* 0x0000001002007812 */ /* 0x000fc800078efcff */
[----:B------:R-:W-:Y:S01]  /*14e0*/  ISETP.LT.AND P0, PT, R0, UR5, !P0 ;  /* 0x0000000500007c0c */ /* 0x000fe2000c701270 */
[----:B------:R-:W2:Y:S01]  /*14f0*/  @P1 LDG.E.EL.128 R16, desc[UR6][R28.64] ;  /* 0x000000061c101981 */ /* 0x000ea2000c2e1d00 */
[----:B------:R-:W-:Y:S02]  /*1500*/  CS2R R20, SRZ ;  /* 0x0000000000147805 */ /* 0x000fe4000001ff00 */
[----:B------:R-:W-:-:S09]  /*1510*/  CS2R R22, SRZ ;  /* 0x0000000000167805 */ /* 0x000fd2000001ff00 */
[----:B------:R1:W3:Y:S01]  /*1520*/  @P0 LDG.E.EL.128 R20, desc[UR6][R28.64] ;  /* 0x000000061c140981 */ /* 0x0002e2000c2e1d00 */
[----:B------:R-:W-:Y:S02]  /*1530*/  IMAD R25, R25, 0x8, R26 ;  /* 0x0000000819197824 */ /* 0x000fe400078e021a */
[--C-:B------:R-:W-:Y:S02]  /*1540*/  IMAD R2, R2, 0x40, R3.reuse ;  /* 0x0000004002027824 */ /* 0x100fe400078e0203 */
[----:B------:R-:W-:Y:S02]  /*1550*/  IMAD R25, R25, 0x28, R24 ;  /* 0x0000002819197824 */ /* 0x000fe400078e0218 */
[----:B------:R-:W-:-:S03]  /*1560*/  IMAD R3, R0, 0x40, R3 ;  /* 0x0000004000037824 */ /* 0x000fc600078e0203 */
[----:B------:R-:W-:-:S05]  /*1570*/  LEA R30, R25, UR4, 0x2 ;  /* 0x00000004191e7c11 */ /* 0x000fca000f8e10ff */
[----:B------:R-:W4:Y:S04]  /*1580*/  LDS.128 R24, [R30] ;  /* 0x000000001e187984 */ /* 0x000f280000000c00 */
[----:B------:R-:W5:Y:S04]  /*1590*/  LDS.128 R12, [R30+0x10] ;  /* 0x000010001e0c7984 */ /* 0x000f680000000c00 */
[----:B------:R-:W1:Y:S04]  /*15a0*/  LDS.128 R8, [R30+0xa00] ;  /* 0x000a00001e087984 */ /* 0x000e680000000c00 */
[----:B------:R-:W1:Y:S01]  /*15b0*/  LDS.128 R4, [R30+0xa10] ;  /* 0x000a10001e047984 */ /* 0x000e620000000c00 */
[C---:B--2---:R-:W-:Y:S01]  /*15c0*/  PRMT R0, R16.reuse, 0x7632, R0 ;  /* 0x0000763210007816 */ /* 0x044fe20000000000 */
[----:B-1----:R-:W-:Y:S01]  /*15d0*/  IMAD.U32 R29, R16, 0x10000, RZ ;  /* 0x00010000101d7824 */ /* 0x002fe200078e00ff */
[C---:B------:R-:W-:Y:S01]  /*15e0*/  PRMT R16, R17.reuse, 0x7632, R16 ;  /* 0x0000763211107816 */ /* 0x040fe20000000010 */
[----:B------:R-:W-:Y:S01]  /*15f0*/  IMAD.U32 R31, R17, 0x10000, RZ ;  /* 0x00010000111f7824 */ /* 0x000fe200078e00ff */
[----:B------:R-:W-:Y:S01]  /*1600*/  PRMT R17, R18, 0x7632, R17 ;  /* 0x0000763212117816 */ /* 0x000fe20000000011 */
[----:B------:R-:W-:-:S02]  /*1610*/  IMAD.U32 R0, R0, 0x10000, RZ ;  /* 0x0001000000007824 */ /* 0x000fc400078e00ff */
[----:B----4-:R-:W-:Y:S01]  /*1620*/  FADD R24, R24, R29 ;  /* 0x0000001d18187221 */ /* 0x010fe20000000000 */
[----:B------:R-:W-:Y:S02]  /*1630*/  IMAD.U32 R16, R16, 0x10000, RZ ;  /* 0x0001000010107824 */ /* 0x000fe400078e00ff */
[----:B------:R-:W-:Y:S01]  /*1640*/  FADD R26, R26, R31 ;  /* 0x0000001f1a1a7221 */ /* 0x000fe20000000000 */
[----:B------:R-:W-:Y:S01]  /*1650*/  FADD R25, R25, R0 ;  /* 0x0000000019197221 */ /* 0x000fe20000000000 */
[----:B------:R-:W-:Y:S02]  /*1660*/  IMAD.U32 R0, R17, 0x10000, RZ ;  /* 0x0001000011007824 */ /* 0x000fe400078e00ff */
[----:B------:R-:W-:Y:S01]  /*1670*/  FADD R27, R27, R16 ;  /* 0x000000101b1b7221 */ /* 0x000fe20000000000 */
[----:B------:R-:W-:Y:S01]  /*1680*/  IMAD.U32 R33, R18, 0x10000, RZ ;  /* 0x0001000012217824 */ /* 0x000fe200078e00ff */
[----:B------:R-:W1:Y:S01]  /*1690*/  LDC.64 R16, c[0x0][0x228] ;  /* 0x00008a00ff107b82 */ /* 0x000e620000000a00 */
[----:B------:R-:W-:Y:S01]  /*16a0*/  PRMT R18, R19, 0x7632, R18 ;  /* 0x0000763213127816 */ /* 0x000fe20000000012 */
[--C-:B-----5:R-:W-:Y:S01]  /*16b0*/  FADD R31, R13, R0.reuse ;  /* 0x000000000d1f7221 */ /* 0x120fe20000000000 */
[----:B------:R-:W-:Y:S01]  /*16c0*/  IMAD.U32 R19, R19, 0x10000, RZ ;  /* 0x0001000013137824 */ /* 0x000fe200078e00ff */
[----:B---3--:R-:W-:Y:S01]  /*16d0*/  PRMT R0, R20, 0x7632, R0 ;  /* 0x0000763214007816 */ /* 0x008fe20000000000 */
[----:B------:R-:W-:Y:S01]  /*16e0*/  FADD R12, R12, R33 ;  /* 0x000000210c0c7221 */ /* 0x000fe20000000000 */
[----:B------:R-:W-:Y:S01]  /*16f0*/  IMAD.U32 R18, R18, 0x10000, RZ ;  /* 0x0001000012127824 */ /* 0x000fe200078e00ff */
[----:B------:R-:W-:Y:S01]  /*1700*/  PRMT R13, R21, 0x7632, R13 ;  /* 0x00007632150d7816 */ /* 0x000fe2000000000d */
[----:B------:R-:W-:Y:S01]  /*1710*/  FADD R14, R14, R19 ;  /* 0x000000130e0e7221 */ /* 0x000fe20000000000 */
[----:B------:R-:W-:-:S02]  /*1720*/  IMAD.U32 R19, R20, 0x10000, RZ ;  /* 0x0001000014137824 */ /* 0x000fc400078e00ff */
[--C-:B------:R-:W-:Y:S01]  /*1730*/  FADD R33, R15, R18.reuse ;  /* 0x000000120f217221 */ /* 0x100fe20000000000 */
[----:B------:R-:W-:Y:S01]  /*1740*/  IMAD.U32 R21, R21, 0x10000, RZ ;  /* 0x0001000015157824 */ /* 0x000fe200078e00ff */
[----:B------:R-:W-:Y:S01]  /*1750*/  PRMT R15, R22, 0x7632, R15 ;  /* 0x00007632160f7816 */ /* 0x000fe2000000000f */
[----:B------:R-:W-:Y:S01]  /*1760*/  IMAD.U32 R0, R0, 0x10000, RZ ;  /* 0x0001000000007824 */ /* 0x000fe200078e00ff */
[----:B------:R-:W-:Y:S01]  /*1770*/  PRMT R18, R23, 0x7632, R18 ;  /* 0x0000763217127816 */ /* 0x000fe20000000012 */
[----:B------:R-:W-:Y:S02]  /*1780*/  IMAD.U32 R20, R13, 0x10000, RZ ;  /* 0x000100000d147824 */ /* 0x000fe400078e00ff */
[----:B0-----:R-:W-:Y:S01]  /*1790*/  FADD R21, R10, R21 ;  /* 0x000000150a157221 */ /* 0x001fe20000000000 */
[----:B------:R-:W-:Y:S02]  /*17a0*/  IMAD.U32 R29, R22, 0x10000, RZ ;  /* 0x00010000161d7824 */ /* 0x000fe400078e00ff */
[----:B------:R-:W-:Y:S01]  /*17b0*/  FADD R22, R9, R0 ;  /* 0x0000000009167221 */ /* 0x000fe20000000000 */
[----:B------:R-:W-:-:S02]  /*17c0*/  IMAD.U32 R23, R23, 0x10000, RZ ;  /* 0x0001000017177824 */ /* 0x000fc400078e00ff */
[----:B------:R-:W-:Y:S01]  /*17d0*/  FADD R19, R8, R19 ;  /* 0x0000001308137221 */ /* 0x000fe20000000000 */
[----:B------:R-:W-:Y:S01]  /*17e0*/  FADD R20, R11, R20 ;  /* 0x000000140b147221 */ /* 0x000fe20000000000 */
[----:B------:R-:W-:Y:S01]  /*17f0*/  F2FP.BF16.F32.PACK_AB R10, R31, R12 ;  /* 0x0000000c1f0a723e */ /* 0x000fe200000010ff */
[----:B------:R-:W-:Y:S01]  /*1800*/  IMAD.U32 R0, R15, 0x10000, RZ ;  /* 0x000100000f007824 */ /* 0x000fe200078e00ff */
[----:B------:R-:W-:Y:S01]  /*1810*/  F2FP.BF16.F32.PACK_AB R8, R25, R24 ;  /* 0x000000181908723e */ /* 0x000fe200000010ff */
[----:B------:R-:W-:Y:S01]  /*1820*/  IMAD.U32 R18, R18, 0x10000, RZ ;  /* 0x0001000012127824 */ /* 0x000fe200078e00ff */
[----:B------:R-:W-:Y:S01]  /*1830*/  F2FP.BF16.F32.PACK_AB R9, R27, R26 ;  /* 0x0000001a1b09723e */ /* 0x000fe200000010ff */
[----:B-1----:R-:W-:Y:S01]  /*1840*/  IMAD.WIDE R12, R2, 0x2, R16 ;  /* 0x00000002020c7825 */ /* 0x002fe200078e0210 */
[----:B------:R-:W-:-:S03]  /*1850*/  F2FP.BF16.F32.PACK_AB R11, R33, R14 ;  /* 0x0000000e210b723e */ /* 0x000fc600000010ff */
[----:B------:R-:W-:Y:S01]  /*1860*/  FADD R4, R4, R29 ;  /* 0x0000001d04047221 */ /* 0x000fe20000000000 */
[----:B------:R-:W-:Y:S01]  /*1870*/  FADD R6, R6, R23 ;  /* 0x0000001706067221 */ /* 0x000fe20000000000 */
[----:B------:R-:W-:Y:S01]  /*1880*/  FADD R5, R5, R0 ;  /* 0x0000000005057221 */ /* 0x000fe20000000000 */
[----:B------:R-:W-:Y:S01]  /*1890*/  FADD R7, R7, R18 ;  /* 0x0000001207077221 */ /* 0x000fe20000000000 */
[----:B------:R0:W-:Y:S01]  /*18a0*/  @P1 STG.E.128 desc[UR6][R12.64], R8 ;  /* 0x000000080c001986 */ /* 0x0001e2000c101d06 */
[----:B------:R-:W-:Y:S01]  /*18b0*/  IMAD.WIDE R16, R3, 0x2, R16 ;  /* 0x0000000203107825 */ /* 0x000fe200078e0210 */
[----:B------:R-:W-:Y:S02]  /*18c0*/  F2FP.BF16.F32.PACK_AB R24, R22, R19 ;  /* 0x000000131618723e */ /* 0x000fe400000010ff */
[----:B------:R-:W-:Y:S02]  /*18d0*/  F2FP.BF16.F32.PACK_AB R25, R20, R21 ;  /* 0x000000151419723e */ /* 0x000fe400000010ff */
[----:B------:R-:W-:-:S02]  /*18e0*/  F2FP.BF16.F32.PACK_AB R26, R5, R4 ;  /* 0x00000004051a723e */ /* 0x000fc400000010ff */
[----:B------:R-:W-:Y:S01]  /*18f0*/  F2FP.BF16.F32.PACK_AB R27, R7, R6 ;  /* 0x00000006071b723e */ /* 0x000fe200000010ff */
[----:B------:R-:W-:Y:S06]  /*1900*/  @!P0 EXIT ;  /* 0x000000000000894d */ /* 0x000fec0003800000 */
[----:B------:R-:W-:Y:S01]  /*1910*/  STG.E.128 desc[UR6][R16.64], R24 ;  /* 0x0000001810007986 */ /* 0x000fe2000c101d06 */
[----:B------:R-:W-:Y:S05]  /*1920*/  EXIT ;  /* 0x000000000000794d */ /* 0x000fea0003800000 */
.L_x_1:
[----:B------:R-:W-:-:S00]  /*1930*/  BRA `(.L_x_1) ;  /* 0xfffffffc00fc7947 */ /* 0x000fc0000383ffff */
[----:B------:R-:W-:-:S00]  /*1940*/  NOP ;  /* 0x0000000000007918 */ /* 0x000fc00000000000 */
        /* <DEDUP_REMOVED lines=11> */
.L_x_2:


//--------------------- .nv.shared.triton_mm      --------------------------
	.section	.nv.shared.triton_mm,"aw",@nobits
	.sectionflags	@""
	.align	16
	.zero		1024


//--------------------- .nv.constant0.triton_mm   --------------------------
	.section	.nv.constant0.triton_mm,"a",@progbits
	.sectionflags	@""
	.align	4
.nv.constant0.triton_mm:
	.zero		564
